//
// Generated by NVIDIA NVVM Compiler
//
// Compiler Build ID: CL-36424714
// Cuda compilation tools, release 13.0, V13.0.88
// Based on NVVM 20.0.0
//

.version 9.0
.target sm_100
.address_size 64

	// .globl	_Z6kernelPf

.visible .entry _Z6kernelPf(
	.param .u64 .ptr .align 1 _Z6kernelPf_param_0
)
{
	.reg .pred 	%p<2>;
	.reg .b32 	%r<8>;
	.reg .b32 	%f<2>;
	.reg .b64 	%rd<5>;

	ld.param.u64 	%rd1, [_Z6kernelPf_param_0];
	mov.u32 	%r1, %ctaid.x;
	mov.u32 	%r2, %ntid.x;
	mov.u32 	%r3, %tid.x;
	mad.lo.s32 	%r4, %r1, %r2, %r3;
	and.b32  	%r5, %r4, 1;
	setp.eq.b32 	%p1, %r5, 1;
	neg.s32 	%r6, %r4;
	selp.b32 	%r7, %r4, %r6, %p1;
	cvta.to.global.u64 	%rd2, %rd1;
	cvt.rn.f32.s32 	%f1, %r7;
	mul.wide.s32 	%rd3, %r4, 4;
	add.s64 	%rd4, %rd2, %rd3;
	st.global.f32 	[%rd4], %f1;
	ret;

}


// ===== COMPILED SASS (sm_100) =====

	.target	sm_100

	.elftype	@"ET_EXEC"


//--------------------- .note.nv.tkinfo           --------------------------
	.section	.note.nv.tkinfo,"",@"SHT_NOTE"
	.sectionflags	@"SHF_NOTE_NV_TKINFO"
	.tkinfo
        /*0018*/ 	.word	0x00000002
        /*0030*/ 	.string	""
        /*0030*/ 	.string	"ptxas"
        /*0030*/ 	.string	"Cuda compilation tools, release 13.0, V13.0.88"
        /*0030*/ 	.string	"Build cuda_13.0.r13.0/compiler.36424714_0"
        /*0030*/ 	.string	"-arch sm_100 -m 64 "



//--------------------- .note.nv.cuinfo           --------------------------
	.section	.note.nv.cuinfo,"",@"SHT_NOTE"
	.sectionflags	@"SHF_NOTE_NV_CUINFO"
        /*0018*/ 	.short	0x0002
        /*001a*/ 	.short	0x0064
        /*001c*/ 	.short	0x0082
	.zero		2


//--------------------- .nv.info                  --------------------------
	.section	.nv.info,"",@"SHT_CUDA_INFO"
	.align	4


	//----- nvinfo : EIATTR_REGCOUNT
	.align		4
        /*0000*/ 	.byte	0x04, 0x2f
        /*0002*/ 	.short	(.L_1 - .L_0)
	.align		4
.L_0:
        /*0004*/ 	.word	index@(_Z6kernelPf)
        /*0008*/ 	.word	0x00000008


	//----- nvinfo : EIATTR_FRAME_SIZE
	.align		4
.L_1:
        /*000c*/ 	.byte	0x04, 0x11
        /*000e*/ 	.short	(.L_3 - .L_2)
	.align		4
.L_2:
        /*0010*/ 	.word	index@(_Z6kernelPf)
        /*0014*/ 	.word	0x00000000


	//----- nvinfo : EIATTR_MIN_STACK_SIZE
	.align		4
.L_3:
        /*0018*/ 	.byte	0x04, 0x12
        /*001a*/ 	.short	(.L_5 - .L_4)
	.align		4
.L_4:
        /*001c*/ 	.word	index@(_Z6kernelPf)
        /*0020*/ 	.word	0x00000000
.L_5:


//--------------------- .nv.compat                --------------------------
	.section	.nv.compat,"",@"SHT_CUDA_COMPAT_INFO"
	.align	4
        /*0000*/ 	.byte	0x02, 0x09, 0x00, 0x00, 0x02, 0x02, 0x01, 0x00, 0x02, 0x05, 0x05, 0x00, 0x03, 0x07, 0x01, 0x01
        /*0010*/ 	.byte	0x02, 0x03, 0x00, 0x00, 0x02, 0x06, 0x01, 0x00, 0x04, 0x0b, 0x08, 0x00, 0x09, 0x00, 0x00, 0x00
        /*0020*/ 	.byte	0x00, 0x00, 0x00, 0x00


//--------------------- .nv.info._Z6kernelPf      --------------------------
	.section	.nv.info._Z6kernelPf,"",@"SHT_CUDA_INFO"
	.sectionflags	@""
	.align	4


	//----- nvinfo : EIATTR_CUDA_API_VERSION
	.align		4
        /*0000*/ 	.byte	0x04, 0x37
        /*0002*/ 	.short	(.L_7 - .L_6)
.L_6:
        /*0004*/ 	.word	0x00000082


	//----- nvinfo : EIATTR_KPARAM_INFO
	.align		4
.L_7:
        /*0008*/ 	.byte	0x04, 0x17
        /*000a*/ 	.short	(.L_9 - .L_8)
.L_8:
        /*000c*/ 	.word	0x00000000
        /*0010*/ 	.short	0x0000
        /*0012*/ 	.short	0x0000
        /*0014*/ 	.byte	0x00, 0xf5, 0x21, 0x00


	//----- nvinfo : EIATTR_SPARSE_MMA_MASK
	.align		4
.L_9:
        /*0018*/ 	.byte	0x03, 0x50
        /*001a*/ 	.short	0x0000


	//----- nvinfo : EIATTR_MAXREG_COUNT
	.align		4
        /*001c*/ 	.byte	0x03, 0x1b
        /*001e*/ 	.short	0x00ff


	//----- nvinfo : EIATTR_MERCURY_ISA_VERSION
	.align		4
        /*0020*/ 	.byte	0x03, 0x5f
        /*0022*/ 	.short	0x0101


	//----- nvinfo : EIATTR_VRC_CTA_INIT_COUNT
	.align		4
        /*0024*/ 	.byte	0x02, 0x4a
	.zero		1
	.zero		1


	//----- nvinfo : EIATTR_EXIT_INSTR_OFFSETS
	.align		4
        /*0028*/ 	.byte	0x04, 0x1c
        /*002a*/ 	.short	(.L_11 - .L_10)


	//   ....[0]....
.L_10:
        /*002c*/ 	.word	0x000000e0


	//----- nvinfo : EIATTR_CBANK_PARAM_SIZE
	.align		4
.L_11:
        /*0030*/ 	.byte	0x03, 0x19
        /*0032*/ 	.short	0x0008


	//----- nvinfo : EIATTR_PARAM_CBANK
	.align		4
        /*0034*/ 	.byte	0x04, 0x0a
        /*0036*/ 	.short	(.L_13 - .L_12)
	.align		4
.L_12:
        /*0038*/ 	.word	index@(.nv.constant0._Z6kernelPf)
        /*003c*/ 	.short	0x0380
        /*003e*/ 	.short	0x0008


	//----- nvinfo : EIATTR_SW_WAR
	.align		4
.L_13:
        /*0040*/ 	.byte	0x04, 0x36
        /*0042*/ 	.short	(.L_15 - .L_14)
.L_14:
        /*0044*/ 	.word	0x00000008
.L_15:


//--------------------- .nv.callgraph             --------------------------
	.section	.nv.callgraph,"",@"SHT_CUDA_CALLGRAPH"
	.align	4
	.sectionentsize	8
	.align		4
        /*0000*/ 	.word	0x00000000
	.align		4
        /*0004*/ 	.word	0xffffffff
	.align		4
        /*0008*/ 	.word	0x00000000
	.align		4
        /*000c*/ 	.word	0xfffffffe
	.align		4
        /*0010*/ 	.word	0x00000000
	.align		4
        /*0014*/ 	.word	0xfffffffd
	.align		4
        /*0018*/ 	.word	0x00000000
	.align		4
        /*001c*/ 	.word	0xfffffffc


//--------------------- .text._Z6kernelPf         --------------------------
	.section	.text._Z6kernelPf,"ax",@progbits
	.align	128
        .global         _Z6kernelPf
        .type           _Z6kernelPf,@function
        .size           _Z6kernelPf,(.L_x_1 - _Z6kernelPf)
        .other          _Z6kernelPf,@"STO_CUDA_ENTRY STV_DEFAULT"
_Z6kernelPf:
.text._Z6kernelPf:
[----:B------:R-:W-:Y:S01]  /*0000*/  LDC R1, c[0x0][0x37c] ;  /* 0x0000df00ff017b82 */ /* 0x000fe20000000800 */
[----:B------:R-:W0:Y:S07]  /*0010*/  S2R R0, SR_TID.X ;  /* 0x0000000000007919 */ /* 0x000e2e0000002100 */
[----:B------:R-:W0:Y:S08]  /*0020*/  S2UR UR4, SR_CTAID.X ;  /* 0x00000000000479c3 */ /* 0x000e300000002500 */
[----:B------:R-:W0:Y:S08]  /*0030*/  LDC R5, c[0x0][0x360] ;  /* 0x0000d800ff057b82 */ /* 0x000e300000000800 */
[----:B------:R-:W1:Y:S01]  /*0040*/  LDC.64 R2, c[0x0][0x380] ;  /* 0x0000e000ff027b82 */ /* 0x000e620000000a00 */
[----:B0-----:R-:W-:Y:S01]  /*0050*/  IMAD R5, R5, UR4, R0 ;  /* 0x0000000405057c24 */ /* 0x001fe2000f8e0200 */
[----:B------:R-:W0:Y:S04]  /*0060*/  LDCU.64 UR4, c[0x0][0x358] ;  /* 0x00006b00ff0477ac */ /* 0x000e280008000a00 */
[C---:B------:R-:W-:Y:S01]  /*0070*/  LOP3.LUT R0, R5.reuse, 0x1, RZ, 0xc0, !PT ;  /* 0x0000000105007812 */ /* 0x040fe200078ec0ff */
[----:B-1----:R-:W-:-:S03]  /*0080*/  IMAD.WIDE R2, R5, 0x4, R2 ;  /* 0x0000000405027825 */ /* 0x002fc600078e0202 */
[----:B------:R-:W-:Y:S01]  /*0090*/  ISETP.NE.U32.AND P0, PT, R0, 0x1, PT ;  /* 0x000000010000780c */ /* 0x000fe20003f05070 */
[----:B------:R-:W-:-:S05]  /*00a0*/  IMAD.MOV R0, RZ, RZ, -R5 ;  /* 0x000000ffff007224 */ /* 0x000fca00078e0a05 */
[----:B------:R-:W-:-:S04]  /*00b0*/  SEL R0, R5, R0, !P0 ;  /* 0x0000000005007207 */ /* 0x000fc80004000000 */
[----:B------:R-:W-:-:S05]  /*00c0*/  I2FP.F32.S32 R5, R0 ;  /* 0x0000000000057245 */ /* 0x000fca0000201400 */
[----:B0-----:R-:W-:Y:S01]  /*00d0*/  STG.E desc[UR4][R2.64], R5 ;  /* 0x0000000502007986 */ /* 0x001fe2000c101904 */
[----:B------:R-:W-:Y:S05]  /*00e0*/  EXIT ;  /* 0x000000000000794d */ /* 0x000fea0003800000 */
.L_x_0:
[----:B------:R-:W-:-:S00]  /*00f0*/  BRA `(.L_x_0) ;  /* 0xfffffffc00fc7947 */ /* 0x000fc0000383ffff */
[----:B------:R-:W-:-:S00]  /*0100*/  NOP ;  /* 0x0000000000007918 */ /* 0x000fc00000000000 */
[----:B------:R-:W-:-:S00]  /*0110*/  NOP ;  /* 0x0000000000007918 */ /* 0x000fc00000000000 */
[----:B------:R-:W-:-:S00]  /*0120*/  NOP ;  /* 0x0000000000007918 */ /* 0x000fc00000000000 */
[----:B------:R-:W-:-:S00]  /*0130*/  NOP ;  /* 0x0000000000007918 */ /* 0x000fc00000000000 */
[----:B------:R-:W-:-:S00]  /*0140*/  NOP ;  /* 0x0000000000007918 */ /* 0x000fc00000000000 */
[----:B------:R-:W-:-:S00]  /*0150*/  NOP ;  /* 0x0000000000007918 */ /* 0x000fc00000000000 */
[----:B------:R-:W-:-:S00]  /*0160*/  NOP ;  /* 0x0000000000007918 */ /* 0x000fc00000000000 */
[----:B------:R-:W-:-:S00]  /*0170*/  NOP ;  /* 0x0000000000007918 */ /* 0x000fc00000000000 */
.L_x_1:


//--------------------- .nv.shared.reserved.0     --------------------------
	.section	.nv.shared.reserved.0,"aw",@nobits
	.weak		__nv_reservedSMEM_offset_0_alias
	.size		__nv_reservedSMEM_offset_0_alias, 0, 64
	.other		__nv_reservedSMEM_offset_0_alias,@"STO_CUDA_RESERVED_SHARED STV_DEFAULT"
__nv_reservedSMEM_offset_0_alias:
	.zero		0
	.zero		64


//--------------------- .nv.constant0._Z6kernelPf --------------------------
	.section	.nv.constant0._Z6kernelPf,"a",@progbits
	.sectionflags	@""
	.align	4
.nv.constant0._Z6kernelPf:
	.zero		904


//--------------------- SYMBOLS --------------------------

	.type		.nv.reservedSmem.offset0,@object
	.size		.nv.reservedSmem.offset0,0x4
